//
// Generated by NVIDIA NVVM Compiler
//
// Compiler Build ID: CL-36424714
// Cuda compilation tools, release 13.0, V13.0.88
// Based on NVVM 20.0.0
//

.version 9.0
.target sm_100
.address_size 64

	// .globl	_Z20matrixMultiplicationPdS_S_i

.visible .entry _Z20matrixMultiplicationPdS_S_i(
	.param .u64 .ptr .align 1 _Z20matrixMultiplicationPdS_S_i_param_0,
	.param .u64 .ptr .align 1 _Z20matrixMultiplicationPdS_S_i_param_1,
	.param .u64 .ptr .align 1 _Z20matrixMultiplicationPdS_S_i_param_2,
	.param .u32 _Z20matrixMultiplicationPdS_S_i_param_3
)
{
	.reg .pred 	%p<10>;
	.reg .b32 	%r<28>;
	.reg .b64 	%rd<47>;
	.reg .b64 	%fd<99>;

	ld.param.u64 	%rd17, [_Z20matrixMultiplicationPdS_S_i_param_0];
	ld.param.u64 	%rd18, [_Z20matrixMultiplicationPdS_S_i_param_1];
	ld.param.u64 	%rd16, [_Z20matrixMultiplicationPdS_S_i_param_2];
	ld.param.u32 	%r17, [_Z20matrixMultiplicationPdS_S_i_param_3];
	cvta.to.global.u64 	%rd1, %rd18;
	cvta.to.global.u64 	%rd2, %rd17;
	setp.lt.s32 	%p1, %r17, 1;
	@%p1 bra 	$L__BB0_13;
	mov.u32 	%r19, %tid.x;
	cvta.to.global.u64 	%rd19, %rd16;
	mul.wide.u32 	%rd20, %r19, 8;
	add.s64 	%rd3, %rd19, %rd20;
	mul.lo.s32 	%r1, %r17, %r19;
	ld.global.f64 	%fd95, [%rd3];
	and.b32  	%r2, %r17, 15;
	setp.lt.u32 	%p2, %r17, 16;
	mov.b32 	%r25, 0;
	@%p2 bra 	$L__BB0_4;
	and.b32  	%r25, %r17, 2147483632;
	neg.s32 	%r23, %r25;
	mul.wide.u32 	%rd21, %r1, 8;
	add.s64 	%rd22, %rd21, %rd2;
	add.s64 	%rd44, %rd22, 64;
	add.s64 	%rd43, %rd1, 64;
$L__BB0_3:
	.pragma "nounroll";
	ld.global.f64 	%fd11, [%rd44+-64];
	ld.global.f64 	%fd12, [%rd43+-64];
	fma.rn.f64 	%fd13, %fd11, %fd12, %fd95;
	st.global.f64 	[%rd3], %fd13;
	ld.global.f64 	%fd14, [%rd44+-56];
	ld.global.f64 	%fd15, [%rd43+-56];
	fma.rn.f64 	%fd16, %fd14, %fd15, %fd13;
	st.global.f64 	[%rd3], %fd16;
	ld.global.f64 	%fd17, [%rd44+-48];
	ld.global.f64 	%fd18, [%rd43+-48];
	fma.rn.f64 	%fd19, %fd17, %fd18, %fd16;
	st.global.f64 	[%rd3], %fd19;
	ld.global.f64 	%fd20, [%rd44+-40];
	ld.global.f64 	%fd21, [%rd43+-40];
	fma.rn.f64 	%fd22, %fd20, %fd21, %fd19;
	st.global.f64 	[%rd3], %fd22;
	ld.global.f64 	%fd23, [%rd44+-32];
	ld.global.f64 	%fd24, [%rd43+-32];
	fma.rn.f64 	%fd25, %fd23, %fd24, %fd22;
	st.global.f64 	[%rd3], %fd25;
	ld.global.f64 	%fd26, [%rd44+-24];
	ld.global.f64 	%fd27, [%rd43+-24];
	fma.rn.f64 	%fd28, %fd26, %fd27, %fd25;
	st.global.f64 	[%rd3], %fd28;
	ld.global.f64 	%fd29, [%rd44+-16];
	ld.global.f64 	%fd30, [%rd43+-16];
	fma.rn.f64 	%fd31, %fd29, %fd30, %fd28;
	st.global.f64 	[%rd3], %fd31;
	ld.global.f64 	%fd32, [%rd44+-8];
	ld.global.f64 	%fd33, [%rd43+-8];
	fma.rn.f64 	%fd34, %fd32, %fd33, %fd31;
	st.global.f64 	[%rd3], %fd34;
	ld.global.f64 	%fd35, [%rd44];
	ld.global.f64 	%fd36, [%rd43];
	fma.rn.f64 	%fd37, %fd35, %fd36, %fd34;
	st.global.f64 	[%rd3], %fd37;
	ld.global.f64 	%fd38, [%rd44+8];
	ld.global.f64 	%fd39, [%rd43+8];
	fma.rn.f64 	%fd40, %fd38, %fd39, %fd37;
	st.global.f64 	[%rd3], %fd40;
	ld.global.f64 	%fd41, [%rd44+16];
	ld.global.f64 	%fd42, [%rd43+16];
	fma.rn.f64 	%fd43, %fd41, %fd42, %fd40;
	st.global.f64 	[%rd3], %fd43;
	ld.global.f64 	%fd44, [%rd44+24];
	ld.global.f64 	%fd45, [%rd43+24];
	fma.rn.f64 	%fd46, %fd44, %fd45, %fd43;
	st.global.f64 	[%rd3], %fd46;
	ld.global.f64 	%fd47, [%rd44+32];
	ld.global.f64 	%fd48, [%rd43+32];
	fma.rn.f64 	%fd49, %fd47, %fd48, %fd46;
	st.global.f64 	[%rd3], %fd49;
	ld.global.f64 	%fd50, [%rd44+40];
	ld.global.f64 	%fd51, [%rd43+40];
	fma.rn.f64 	%fd52, %fd50, %fd51, %fd49;
	st.global.f64 	[%rd3], %fd52;
	ld.global.f64 	%fd53, [%rd44+48];
	ld.global.f64 	%fd54, [%rd43+48];
	fma.rn.f64 	%fd55, %fd53, %fd54, %fd52;
	st.global.f64 	[%rd3], %fd55;
	ld.global.f64 	%fd56, [%rd44+56];
	ld.global.f64 	%fd57, [%rd43+56];
	fma.rn.f64 	%fd95, %fd56, %fd57, %fd55;
	st.global.f64 	[%rd3], %fd95;
	add.s32 	%r23, %r23, 16;
	add.s64 	%rd44, %rd44, 128;
	add.s64 	%rd43, %rd43, 128;
	setp.ne.s32 	%p3, %r23, 0;
	@%p3 bra 	$L__BB0_3;
$L__BB0_4:
	setp.eq.s32 	%p4, %r2, 0;
	@%p4 bra 	$L__BB0_13;
	and.b32  	%r8, %r17, 7;
	setp.lt.u32 	%p5, %r2, 8;
	@%p5 bra 	$L__BB0_7;
	add.s32 	%r20, %r25, %r1;
	mul.wide.u32 	%rd23, %r20, 8;
	add.s64 	%rd24, %rd2, %rd23;
	ld.global.f64 	%fd58, [%rd24];
	cvt.u64.u32 	%rd25, %r25;
	mul.wide.u32 	%rd26, %r25, 8;
	add.s64 	%rd27, %rd1, %rd26;
	ld.global.f64 	%fd59, [%rd27];
	fma.rn.f64 	%fd60, %fd58, %fd59, %fd95;
	st.global.f64 	[%rd3], %fd60;
	cvt.u64.u32 	%rd28, %r1;
	add.s64 	%rd29, %rd25, %rd28;
	shl.b64 	%rd30, %rd29, 3;
	add.s64 	%rd31, %rd2, %rd30;
	ld.global.f64 	%fd61, [%rd31+8];
	ld.global.f64 	%fd62, [%rd27+8];
	fma.rn.f64 	%fd63, %fd61, %fd62, %fd60;
	st.global.f64 	[%rd3], %fd63;
	ld.global.f64 	%fd64, [%rd31+16];
	ld.global.f64 	%fd65, [%rd27+16];
	fma.rn.f64 	%fd66, %fd64, %fd65, %fd63;
	st.global.f64 	[%rd3], %fd66;
	ld.global.f64 	%fd67, [%rd31+24];
	ld.global.f64 	%fd68, [%rd27+24];
	fma.rn.f64 	%fd69, %fd67, %fd68, %fd66;
	st.global.f64 	[%rd3], %fd69;
	ld.global.f64 	%fd70, [%rd31+32];
	ld.global.f64 	%fd71, [%rd27+32];
	fma.rn.f64 	%fd72, %fd70, %fd71, %fd69;
	st.global.f64 	[%rd3], %fd72;
	ld.global.f64 	%fd73, [%rd31+40];
	ld.global.f64 	%fd74, [%rd27+40];
	fma.rn.f64 	%fd75, %fd73, %fd74, %fd72;
	st.global.f64 	[%rd3], %fd75;
	ld.global.f64 	%fd76, [%rd31+48];
	ld.global.f64 	%fd77, [%rd27+48];
	fma.rn.f64 	%fd78, %fd76, %fd77, %fd75;
	st.global.f64 	[%rd3], %fd78;
	ld.global.f64 	%fd79, [%rd31+56];
	ld.global.f64 	%fd80, [%rd27+56];
	fma.rn.f64 	%fd95, %fd79, %fd80, %fd78;
	st.global.f64 	[%rd3], %fd95;
	add.s32 	%r25, %r25, 8;
$L__BB0_7:
	setp.eq.s32 	%p6, %r8, 0;
	@%p6 bra 	$L__BB0_13;
	and.b32  	%r11, %r17, 3;
	setp.lt.u32 	%p7, %r8, 4;
	@%p7 bra 	$L__BB0_10;
	add.s32 	%r21, %r25, %r1;
	mul.wide.u32 	%rd32, %r21, 8;
	add.s64 	%rd33, %rd2, %rd32;
	ld.global.f64 	%fd81, [%rd33];
	cvt.u64.u32 	%rd34, %r25;
	mul.wide.u32 	%rd35, %r25, 8;
	add.s64 	%rd36, %rd1, %rd35;
	ld.global.f64 	%fd82, [%rd36];
	fma.rn.f64 	%fd83, %fd81, %fd82, %fd95;
	st.global.f64 	[%rd3], %fd83;
	cvt.u64.u32 	%rd37, %r1;
	add.s64 	%rd38, %rd34, %rd37;
	shl.b64 	%rd39, %rd38, 3;
	add.s64 	%rd40, %rd2, %rd39;
	ld.global.f64 	%fd84, [%rd40+8];
	ld.global.f64 	%fd85, [%rd36+8];
	fma.rn.f64 	%fd86, %fd84, %fd85, %fd83;
	st.global.f64 	[%rd3], %fd86;
	ld.global.f64 	%fd87, [%rd40+16];
	ld.global.f64 	%fd88, [%rd36+16];
	fma.rn.f64 	%fd89, %fd87, %fd88, %fd86;
	st.global.f64 	[%rd3], %fd89;
	ld.global.f64 	%fd90, [%rd40+24];
	ld.global.f64 	%fd91, [%rd36+24];
	fma.rn.f64 	%fd95, %fd90, %fd91, %fd89;
	st.global.f64 	[%rd3], %fd95;
	add.s32 	%r25, %r25, 4;
$L__BB0_10:
	setp.eq.s32 	%p8, %r11, 0;
	@%p8 bra 	$L__BB0_13;
	mul.wide.u32 	%rd41, %r25, 8;
	add.s64 	%rd46, %rd1, %rd41;
	add.s32 	%r22, %r25, %r1;
	mul.wide.u32 	%rd42, %r22, 8;
	add.s64 	%rd45, %rd2, %rd42;
	neg.s32 	%r27, %r11;
$L__BB0_12:
	.pragma "nounroll";
	ld.global.f64 	%fd92, [%rd45];
	ld.global.f64 	%fd93, [%rd46];
	fma.rn.f64 	%fd95, %fd92, %fd93, %fd95;
	st.global.f64 	[%rd3], %fd95;
	add.s64 	%rd46, %rd46, 8;
	add.s64 	%rd45, %rd45, 8;
	add.s32 	%r27, %r27, 1;
	setp.ne.s32 	%p9, %r27, 0;
	@%p9 bra 	$L__BB0_12;
$L__BB0_13:
	ret;

}


// ===== COMPILED SASS (sm_100) =====

	.target	sm_100

	.elftype	@"ET_EXEC"


//--------------------- .note.nv.tkinfo           --------------------------
	.section	.note.nv.tkinfo,"",@"SHT_NOTE"
	.sectionflags	@"SHF_NOTE_NV_TKINFO"
	.tkinfo
        /*0018*/ 	.word	0x00000002
        /*0030*/ 	.string	""
        /*0030*/ 	.string	"ptxas"
        /*0030*/ 	.string	"Cuda compilation tools, release 13.0, V13.0.88"
        /*0030*/ 	.string	"Build cuda_13.0.r13.0/compiler.36424714_0"
        /*0030*/ 	.string	"-arch sm_100 -m 64 "



//--------------------- .note.nv.cuinfo           --------------------------
	.section	.note.nv.cuinfo,"",@"SHT_NOTE"
	.sectionflags	@"SHF_NOTE_NV_CUINFO"
        /*0018*/ 	.short	0x0002
        /*001a*/ 	.short	0x0064
        /*001c*/ 	.short	0x0082
	.zero		2


//--------------------- .nv.info                  --------------------------
	.section	.nv.info,"",@"SHT_CUDA_INFO"
	.align	4


	//----- nvinfo : EIATTR_REGCOUNT
	.align		4
        /*0000*/ 	.byte	0x04, 0x2f
        /*0002*/ 	.short	(.L_1 - .L_0)
	.align		4
.L_0:
        /*0004*/ 	.word	index@(_Z20matrixMultiplicationPdS_S_i)
        /*0008*/ 	.word	0x00000018


	//----- nvinfo : EIATTR_FRAME_SIZE
	.align		4
.L_1:
        /*000c*/ 	.byte	0x04, 0x11
        /*000e*/ 	.short	(.L_3 - .L_2)
	.align		4
.L_2:
        /*0010*/ 	.word	index@(_Z20matrixMultiplicationPdS_S_i)
        /*0014*/ 	.word	0x00000000


	//----- nvinfo : EIATTR_MIN_STACK_SIZE
	.align		4
.L_3:
        /*0018*/ 	.byte	0x04, 0x12
        /*001a*/ 	.short	(.L_5 - .L_4)
	.align		4
.L_4:
        /*001c*/ 	.word	index@(_Z20matrixMultiplicationPdS_S_i)
        /*0020*/ 	.word	0x00000000
.L_5:


//--------------------- .nv.compat                --------------------------
	.section	.nv.compat,"",@"SHT_CUDA_COMPAT_INFO"
	.align	4
        /*0000*/ 	.byte	0x02, 0x09, 0x00, 0x00, 0x02, 0x02, 0x01, 0x00, 0x02, 0x05, 0x05, 0x00, 0x03, 0x07, 0x01, 0x01
        /*0010*/ 	.byte	0x02, 0x03, 0x00, 0x00, 0x02, 0x06, 0x01, 0x00, 0x04, 0x0b, 0x08, 0x00, 0x01, 0x00, 0x00, 0x00
        /*0020*/ 	.byte	0x00, 0x00, 0x00, 0x00


//--------------------- .nv.info._Z20matrixMultiplicationPdS_S_i --------------------------
	.section	.nv.info._Z20matrixMultiplicationPdS_S_i,"",@"SHT_CUDA_INFO"
	.sectionflags	@""
	.align	4


	//----- nvinfo : EIATTR_CUDA_API_VERSION
	.align		4
        /*0000*/ 	.byte	0x04, 0x37
        /*0002*/ 	.short	(.L_7 - .L_6)
.L_6:
        /*0004*/ 	.word	0x00000082


	//----- nvinfo : EIATTR_KPARAM_INFO
	.align		4
.L_7:
        /*0008*/ 	.byte	0x04, 0x17
        /*000a*/ 	.short	(.L_9 - .L_8)
.L_8:
        /*000c*/ 	.word	0x00000000
        /*0010*/ 	.short	0x0003
        /*0012*/ 	.short	0x0018
        /*0014*/ 	.byte	0x00, 0xf0, 0x11, 0x00


	//----- nvinfo : EIATTR_KPARAM_INFO
	.align		4
.L_9:
        /*0018*/ 	.byte	0x04, 0x17
        /*001a*/ 	.short	(.L_11 - .L_10)
.L_10:
        /*001c*/ 	.word	0x00000000
        /*0020*/ 	.short	0x0002
        /*0022*/ 	.short	0x0010
        /*0024*/ 	.byte	0x00, 0xf5, 0x21, 0x00


	//----- nvinfo : EIATTR_KPARAM_INFO
	.align		4
.L_11:
        /*0028*/ 	.byte	0x04, 0x17
        /*002a*/ 	.short	(.L_13 - .L_12)
.L_12:
        /*002c*/ 	.word	0x00000000
        /*0030*/ 	.short	0x0001
        /*0032*/ 	.short	0x0008
        /*0034*/ 	.byte	0x00, 0xf5, 0x21, 0x00


	//----- nvinfo : EIATTR_KPARAM_INFO
	.align		4
.L_13:
        /*0038*/ 	.byte	0x04, 0x17
        /*003a*/ 	.short	(.L_15 - .L_14)
.L_14:
        /*003c*/ 	.word	0x00000000
        /*0040*/ 	.short	0x0000
        /*0042*/ 	.short	0x0000
        /*0044*/ 	.byte	0x00, 0xf5, 0x21, 0x00


	//----- nvinfo : EIATTR_SPARSE_MMA_MASK
	.align		4
.L_15:
        /*0048*/ 	.byte	0x03, 0x50
        /*004a*/ 	.short	0x0000


	//----- nvinfo : EIATTR_MAXREG_COUNT
	.align		4
        /*004c*/ 	.byte	0x03, 0x1b
        /*004e*/ 	.short	0x00ff


	//----- nvinfo : EIATTR_MERCURY_ISA_VERSION
	.align		4
        /*0050*/ 	.byte	0x03, 0x5f
        /*0052*/ 	.short	0x0101


	//----- nvinfo : EIATTR_VRC_CTA_INIT_COUNT
	.align		4
        /*0054*/ 	.byte	0x02, 0x4a
	.zero		1
	.zero		1


	//----- nvinfo : EIATTR_EXIT_INSTR_OFFSETS
	.align		4
        /*0058*/ 	.byte	0x04, 0x1c
        /*005a*/ 	.short	(.L_17 - .L_16)


	//   ....[0]....
.L_16:
        /*005c*/ 	.word	0x00000030


	//   ....[1]....
        /*0060*/ 	.word	0x00000650


	//   ....[2]....
        /*0064*/ 	.word	0x00000950


	//   ....[3]....
        /*0068*/ 	.word	0x00000b50


	//   ....[4]....
        /*006c*/ 	.word	0x00000cd0


	//----- nvinfo : EIATTR_CBANK_PARAM_SIZE
	.align		4
.L_17:
        /*0070*/ 	.byte	0x03, 0x19
        /*0072*/ 	.short	0x001c


	//----- nvinfo : EIATTR_PARAM_CBANK
	.align		4
        /*0074*/ 	.byte	0x04, 0x0a
        /*0076*/ 	.short	(.L_19 - .L_18)
	.align		4
.L_18:
        /*0078*/ 	.word	index@(.nv.constant0._Z20matrixMultiplicationPdS_S_i)
        /*007c*/ 	.short	0x0380
        /*007e*/ 	.short	0x001c


	//----- nvinfo : EIATTR_SW_WAR
	.align		4
.L_19:
        /*0080*/ 	.byte	0x04, 0x36
        /*0082*/ 	.short	(.L_21 - .L_20)
.L_20:
        /*0084*/ 	.word	0x00000008
.L_21:


//--------------------- .nv.callgraph             --------------------------
	.section	.nv.callgraph,"",@"SHT_CUDA_CALLGRAPH"
	.align	4
	.sectionentsize	8
	.align		4
        /*0000*/ 	.word	0x00000000
	.align		4
        /*0004*/ 	.word	0xffffffff
	.align		4
        /*0008*/ 	.word	0x00000000
	.align		4
        /*000c*/ 	.word	0xfffffffe
	.align		4
        /*0010*/ 	.word	0x00000000
	.align		4
        /*0014*/ 	.word	0xfffffffd
	.align		4
        /*0018*/ 	.word	0x00000000
	.align		4
        /*001c*/ 	.word	0xfffffffc


//--------------------- .text._Z20matrixMultiplicationPdS_S_i --------------------------
	.section	.text._Z20matrixMultiplicationPdS_S_i,"ax",@progbits
	.align	128
        .global         _Z20matrixMultiplicationPdS_S_i
        .type           _Z20matrixMultiplicationPdS_S_i,@function
        .size           _Z20matrixMultiplicationPdS_S_i,(.L_x_6 - _Z20matrixMultiplicationPdS_S_i)
        .other          _Z20matrixMultiplicationPdS_S_i,@"STO_CUDA_ENTRY STV_DEFAULT"
_Z20matrixMultiplicationPdS_S_i:
.text._Z20matrixMultiplicationPdS_S_i:
[----:B------:R-:W-:Y:S08]  /*0000*/  LDC R1, c[0x0][0x37c] ;  /* 0x0000df00ff017b82 */ /* 0x000ff00000000800 */
[----:B------:R-:W0:Y:S02]  /*0010*/  LDC R6, c[0x0][0x398] ;  /* 0x0000e600ff067b82 */ /* 0x000e240000000800 */
[----:B0-----:R-:W-:-:S13]  /*0020*/  ISETP.GE.AND P0, PT, R6, 0x1, PT ;  /* 0x000000010600780c */ /* 0x001fda0003f06270 */
[----:B------:R-:W-:Y:S05]  /*0030*/  @!P0 EXIT ;  /* 0x000000000000894d */ /* 0x000fea0003800000 */
[----:B------:R-:W0:Y:S01]  /*0040*/  S2R R7, SR_TID.X ;  /* 0x0000000000077919 */ /* 0x000e220000002100 */
[----:B------:R-:W0:Y:S01]  /*0050*/  LDC.64 R2, c[0x0][0x390] ;  /* 0x0000e400ff027b82 */ /* 0x000e220000000a00 */
[----:B------:R-:W1:Y:S01]  /*0060*/  LDCU.64 UR6, c[0x0][0x358] ;  /* 0x00006b00ff0677ac */ /* 0x000e620008000a00 */
[C---:B------:R-:W-:Y:S02]  /*0070*/  ISETP.GE.U32.AND P1, PT, R6.reuse, 0x10, PT ;  /* 0x000000100600780c */ /* 0x040fe40003f26070 */
[----:B------:R-:W-:Y:S01]  /*0080*/  LOP3.LUT R13, R6, 0xf, RZ, 0xc0, !PT ;  /* 0x0000000f060d7812 */ /* 0x000fe200078ec0ff */
[----:B------:R-:W-:-:S03]  /*0090*/  IMAD.MOV.U32 R0, RZ, RZ, RZ ;  /* 0x000000ffff007224 */ /* 0x000fc600078e00ff */
[----:B------:R-:W-:Y:S01]  /*00a0*/  ISETP.NE.AND P0, PT, R13, RZ, PT ;  /* 0x000000ff0d00720c */ /* 0x000fe20003f05270 */
[----:B0-----:R-:W-:-:S05]  /*00b0*/  IMAD.WIDE.U32 R2, R7, 0x8, R2 ;  /* 0x0000000807027825 */ /* 0x001fca00078e0002 */
[----:B-1----:R0:W5:Y:S01]  /*00c0*/  LDG.E.64 R4, desc[UR6][R2.64] ;  /* 0x0000000602047981 */ /* 0x002162000c1e1b00 */
[----:B------:R-:W-:Y:S01]  /*00d0*/  IMAD R7, R7, R6, RZ ;  /* 0x0000000607077224 */ /* 0x000fe200078e02ff */
[----:B------:R-:W-:Y:S06]  /*00e0*/  @!P1 BRA `(.L_x_0) ;  /* 0x0000000400589947 */ /* 0x000fec0003800000 */
[----:B------:R-:W1:Y:S01]  /*00f0*/  LDC.64 R8, c[0x0][0x380] ;  /* 0x0000e000ff087b82 */ /* 0x000e620000000a00 */
[----:B------:R-:W2:Y:S01]  /*0100*/  LDCU.64 UR4, c[0x0][0x388] ;  /* 0x00007100ff0477ac */ /* 0x000ea20008000a00 */
[----:B------:R-:W-:-:S05]  /*0110*/  LOP3.LUT R0, R6, 0x7ffffff0, RZ, 0xc0, !PT ;  /* 0x7ffffff006007812 */ /* 0x000fca00078ec0ff */
[----:B------:R-:W-:Y:S01]  /*0120*/  IMAD.MOV R12, RZ, RZ, -R0 ;  /* 0x000000ffff0c7224 */ /* 0x000fe200078e0a00 */
[----:B--2---:R-:W-:-:S04]  /*0130*/  UIADD3 UR4, UP0, UPT, UR4, 0x40, URZ ;  /* 0x0000004004047890 */ /* 0x004fc8000ff1e0ff */
[----:B------:R-:W-:Y:S01]  /*0140*/  UIADD3.X UR5, UPT, UPT, URZ, UR5, URZ, UP0, !UPT ;  /* 0x00000005ff057290 */ /* 0x000fe200087fe4ff */
[----:B-1----:R-:W-:Y:S01]  /*0150*/  IMAD.WIDE.U32 R8, R7, 0x8, R8 ;  /* 0x0000000807087825 */ /* 0x002fe200078e0008 */
[----:B------:R-:W-:Y:S02]  /*0160*/  MOV R14, UR4 ;  /* 0x00000004000e7c02 */ /* 0x000fe40008000f00 */
[----:B------:R-:W-:Y:S02]  /*0170*/  IADD3 R18, P1, PT, R8, 0x40, RZ ;  /* 0x0000004008127810 */ /* 0x000fe40007f3e0ff */
[----:B------:R-:W-:-:S03]  /*0180*/  IMAD.U32 R15, RZ, RZ, UR5 ;  /* 0x00000005ff0f7e24 */ /* 0x000fc6000f8e00ff */
[----:B------:R-:W-:-:S08]  /*0190*/  IMAD.X R19, RZ, RZ, R9, P1 ;  /* 0x000000ffff137224 */ /* 0x000fd000008e0609 */
.L_x_1:
[----:B------:R-:W-:Y:S01]  /*01a0*/  IMAD.MOV.U32 R8, RZ, RZ, R18 ;  /* 0x000000ffff087224 */ /* 0x000fe200078e0012 */
[----:B------:R-:W-:Y:S01]  /*01b0*/  MOV R10, R14 ;  /* 0x0000000e000a7202 */ /* 0x000fe20000000f00 */
[----:B------:R-:W-:Y:S02]  /*01c0*/  IMAD.MOV.U32 R9, RZ, RZ, R19 ;  /* 0x000000ffff097224 */ /* 0x000fe400078e0013 */
[----:B------:R-:W-:-:S03]  /*01d0*/  IMAD.MOV.U32 R11, RZ, RZ, R15 ;  /* 0x000000ffff0b7224 */ /* 0x000fc600078e000f */
[----:B--2---:R-:W2:Y:S04]  /*01e0*/  LDG.E.64 R14, desc[UR6][R8.64+-0x40] ;  /* 0xffffc006080e7981 */ /* 0x004ea8000c1e1b00 */
[----:B------:R-:W2:Y:S02]  /*01f0*/  LDG.E.64 R16, desc[UR6][R10.64+-0x40] ;  /* 0xffffc0060a107981 */ /* 0x000ea4000c1e1b00 */
[----:B--2--5:R-:W-:-:S07]  /*0200*/  DFMA R14, R14, R16, R4 ;  /* 0x000000100e0e722b */ /* 0x024fce0000000004 */
[----:B------:R1:W-:Y:S04]  /*0210*/  STG.E.64 desc[UR6][R2.64], R14 ;  /* 0x0000000e02007986 */ /* 0x0003e8000c101b06 */
[----:B------:R-:W2:Y:S04]  /*0220*/  LDG.E.64 R4, desc[UR6][R8.64+-0x38] ;  /* 0xffffc80608047981 */ /* 0x000ea8000c1e1b00 */
[----:B------:R-:W2:Y:S02]  /*0230*/  LDG.E.64 R16, desc[UR6][R10.64+-0x38] ;  /* 0xffffc8060a107981 */ /* 0x000ea4000c1e1b00 */
[----:B--2---:R-:W-:-:S07]  /*0240*/  DFMA R4, R4, R16, R14 ;  /* 0x000000100404722b */ /* 0x004fce000000000e */
[----:B------:R2:W-:Y:S04]  /*0250*/  STG.E.64 desc[UR6][R2.64], R4 ;  /* 0x0000000402007986 */ /* 0x0005e8000c101b06 */
[----:B------:R-:W3:Y:S04]  /*0260*/  LDG.E.64 R16, desc[UR6][R8.64+-0x30] ;  /* 0xffffd00608107981 */ /* 0x000ee8000c1e1b00 */
[----:B------:R-:W3:Y:S02]  /*0270*/  LDG.E.64 R18, desc[UR6][R10.64+-0x30] ;  /* 0xffffd0060a127981 */ /* 0x000ee4000c1e1b00 */
[----:B---3--:R-:W-:-:S07]  /*0280*/  DFMA R16, R16, R18, R4 ;  /* 0x000000121010722b */ /* 0x008fce0000000004 */
[----:B------:R3:W-:Y:S04]  /*0290*/  STG.E.64 desc[UR6][R2.64], R16 ;  /* 0x0000001002007986 */ /* 0x0007e8000c101b06 */
[----:B------:R-:W4:Y:S04]  /*02a0*/  LDG.E.64 R18, desc[UR6][R8.64+-0x28] ;  /* 0xffffd80608127981 */ /* 0x000f28000c1e1b00 */
[----:B------:R-:W4:Y:S02]  /*02b0*/  LDG.E.64 R20, desc[UR6][R10.64+-0x28] ;  /* 0xffffd8060a147981 */ /* 0x000f24000c1e1b00 */
[----:B----4-:R-:W-:-:S07]  /*02c0*/  DFMA R18, R18, R20, R16 ;  /* 0x000000141212722b */ /* 0x010fce0000000010 */
[----:B------:R4:W-:Y:S04]  /*02d0*/  STG.E.64 desc[UR6][R2.64], R18 ;  /* 0x0000001202007986 */ /* 0x0009e8000c101b06 */
[----:B-1----:R-:W2:Y:S04]  /*02e0*/  LDG.E.64 R14, desc[UR6][R8.64+-0x20] ;  /* 0xffffe006080e7981 */ /* 0x002ea8000c1e1b00 */
[----:B------:R-:W2:Y:S02]  /*02f0*/  LDG.E.64 R20, desc[UR6][R10.64+-0x20] ;  /* 0xffffe0060a147981 */ /* 0x000ea4000c1e1b00 */
[----:B--2---:R-:W-:-:S07]  /*0300*/  DFMA R14, R14, R20, R18 ;  /* 0x000000140e0e722b */ /* 0x004fce0000000012 */
[----:B------:R1:W-:Y:S04]  /*0310*/  STG.E.64 desc[UR6][R2.64], R14 ;  /* 0x0000000e02007986 */ /* 0x0003e8000c101b06 */
[----:B------:R-:W2:Y:S04]  /*0320*/  LDG.E.64 R4, desc[UR6][R8.64+-0x18] ;  /* 0xffffe80608047981 */ /* 0x000ea8000c1e1b00 */
[----:B------:R-:W2:Y:S02]  /*0330*/  LDG.E.64 R20, desc[UR6][R10.64+-0x18] ;  /* 0xffffe8060a147981 */ /* 0x000ea4000c1e1b00 */
[----:B--2---:R-:W-:-:S07]  /*0340*/  DFMA R4, R4, R20, R14 ;  /* 0x000000140404722b */ /* 0x004fce000000000e */
[----:B------:R2:W-:Y:S04]  /*0350*/  STG.E.64 desc[UR6][R2.64], R4 ;  /* 0x0000000402007986 */ /* 0x0005e8000c101b06 */
[----:B---3--:R-:W3:Y:S04]  /*0360*/  LDG.E.64 R16, desc[UR6][R8.64+-0x10] ;  /* 0xfffff00608107981 */ /* 0x008ee8000c1e1b00 */
[----:B------:R-:W3:Y:S02]  /*0370*/  LDG.E.64 R20, desc[UR6][R10.64+-0x10] ;  /* 0xfffff0060a147981 */ /* 0x000ee4000c1e1b00 */
[----:B---3--:R-:W-:-:S07]  /*0380*/  DFMA R16, R16, R20, R4 ;  /* 0x000000141010722b */ /* 0x008fce0000000004 */
[----:B------:R3:W-:Y:S04]  /*0390*/  STG.E.64 desc[UR6][R2.64], R16 ;  /* 0x0000001002007986 */ /* 0x0007e8000c101b06 */
[----:B----4-:R-:W4:Y:S04]  /*03a0*/  LDG.E.64 R18, desc[UR6][R8.64+-0x8] ;  /* 0xfffff80608127981 */ /* 0x010f28000c1e1b00 */
        /* <DEDUP_REMOVED lines=27> */
[----:B------:R-:W4:Y:S04]  /*0560*/  LDG.E.64 R4, desc[UR6][R8.64+0x30] ;  /* 0x0000300608047981 */ /* 0x000f28000c1e1b00 */
[----:B---3--:R-:W4:Y:S01]  /*0570*/  LDG.E.64 R16, desc[UR6][R10.64+0x30] ;  /* 0x000030060a107981 */ /* 0x008f22000c1e1b00 */
[----:B------:R-:W-:Y:S01]  /*0580*/  VIADD R12, R12, 0x10 ;  /* 0x000000100c0c7836 */ /* 0x000fe20000000000 */
[----:B----4-:R-:W-:-:S07]  /*0590*/  DFMA R16, R4, R16, R20 ;  /* 0x000000100410722b */ /* 0x010fce0000000014 */
[----:B------:R2:W-:Y:S04]  /*05a0*/  STG.E.64 desc[UR6][R2.64], R16 ;  /* 0x0000001002007986 */ /* 0x0005e8000c101b06 */
[----:B------:R-:W3:Y:S04]  /*05b0*/  LDG.E.64 R4, desc[UR6][R8.64+0x38] ;  /* 0x0000380608047981 */ /* 0x000ee8000c1e1b00 */
[----:B------:R-:W3:Y:S01]  /*05c0*/  LDG.E.64 R18, desc[UR6][R10.64+0x38] ;  /* 0x000038060a127981 */ /* 0x000ee2000c1e1b00 */
[----:B------:R-:W-:Y:S02]  /*05d0*/  ISETP.NE.AND P1, PT, R12, RZ, PT ;  /* 0x000000ff0c00720c */ /* 0x000fe40003f25270 */
[----:B-1----:R-:W-:-:S04]  /*05e0*/  IADD3 R14, P3, PT, R10, 0x80, RZ ;  /* 0x000000800a0e7810 */ /* 0x002fc80007f7e0ff */
[----:B------:R-:W-:Y:S01]  /*05f0*/  IADD3.X R15, PT, PT, RZ, R11, RZ, P3, !PT ;  /* 0x0000000bff0f7210 */ /* 0x000fe20001ffe4ff */
[----:B---3--:R-:W-:Y:S01]  /*0600*/  DFMA R4, R4, R18, R16 ;  /* 0x000000120404722b */ /* 0x008fe20000000010 */
[----:B------:R-:W-:-:S06]  /*0610*/  IADD3 R18, P2, PT, R8, 0x80, RZ ;  /* 0x0000008008127810 */ /* 0x000fcc0007f5e0ff */
[----:B------:R2:W-:Y:S01]  /*0620*/  STG.E.64 desc[UR6][R2.64], R4 ;  /* 0x0000000402007986 */ /* 0x0005e2000c101b06 */
[----:B------:R-:W-:Y:S01]  /*0630*/  IMAD.X R19, RZ, RZ, R9, P2 ;  /* 0x000000ffff137224 */ /* 0x000fe200010e0609 */
[----:B------:R-:W-:Y:S06]  /*0640*/  @P1 BRA `(.L_x_1) ;  /* 0xfffffff800d41947 */ /* 0x000fec000383ffff */
.L_x_0:
[----:B------:R-:W-:Y:S05]  /*0650*/  @!P0 EXIT ;  /* 0x000000000000894d */ /* 0x000fea0003800000 */
[----:B------:R-:W-:Y:S02]  /*0660*/  ISETP.GE.U32.AND P0, PT, R13, 0x8, PT ;  /* 0x000000080d00780c */ /* 0x000fe40003f06070 */
[----:B------:R-:W-:-:S04]  /*0670*/  LOP3.LUT R18, R6, 0x7, RZ, 0xc0, !PT ;  /* 0x0000000706127812 */ /* 0x000fc800078ec0ff */
[----:B------:R-:W-:-:S07]  /*0680*/  ISETP.NE.AND P1, PT, R18, RZ, PT ;  /* 0x000000ff1200720c */ /* 0x000fce0003f25270 */
[----:B------:R-:W-:Y:S06]  /*0690*/  @!P0 BRA `(.L_x_2) ;  /* 0x0000000000ac8947 */ /* 0x000fec0003800000 */
[----:B------:R-:W1:Y:S01]  /*06a0*/  LDC.64 R12, c[0x0][0x380] ;  /* 0x0000e000ff0c7b82 */ /* 0x000e620000000a00 */
[----:B------:R-:W-:Y:S01]  /*06b0*/  IMAD.IADD R11, R7, 0x1, R0 ;  /* 0x00000001070b7824 */ /* 0x000fe200078e0200 */
[----:B------:R-:W3:Y:S06]  /*06c0*/  LDCU.64 UR4, c[0x0][0x380] ;  /* 0x00007000ff0477ac */ /* 0x000eec0008000a00 */
[----:B------:R-:W4:Y:S01]  /*06d0*/  LDC.64 R8, c[0x0][0x388] ;  /* 0x0000e200ff087b82 */ /* 0x000f220000000a00 */
[----:B-1----:R-:W-:-:S06]  /*06e0*/  IMAD.WIDE.U32 R12, R11, 0x8, R12 ;  /* 0x000000080b0c7825 */ /* 0x002fcc00078e000c */
[----:B------:R-:W3:Y:S01]  /*06f0*/  LDG.E.64 R12, desc[UR6][R12.64] ;  /* 0x000000060c0c7981 */ /* 0x000ee2000c1e1b00 */
[----:B----4-:R-:W-:-:S05]  /*0700*/  IMAD.WIDE.U32 R8, R0, 0x8, R8 ;  /* 0x0000000800087825 */ /* 0x010fca00078e0008 */
[----:B------:R-:W4:Y:S01]  /*0710*/  LDG.E.64 R14, desc[UR6][R8.64] ;  /* 0x00000006080e7981 */ /* 0x000f22000c1e1b00 */
[----:B------:R-:W-:-:S05]  /*0720*/  IADD3 R11, P0, PT, R7, R0, RZ ;  /* 0x00000000070b7210 */ /* 0x000fca0007f1e0ff */
[----:B--2---:R-:W-:Y:S01]  /*0730*/  IMAD.X R16, RZ, RZ, RZ, P0 ;  /* 0x000000ffff107224 */ /* 0x004fe200000e06ff */
[----:B---3--:R-:W-:-:S04]  /*0740*/  LEA R10, P0, R11, UR4, 0x3 ;  /* 0x000000040b0a7c11 */ /* 0x008fc8000f8018ff */
[----:B------:R-:W-:Y:S01]  /*0750*/  LEA.HI.X R11, R11, UR5, R16, 0x3, P0 ;  /* 0x000000050b0b7c11 */ /* 0x000fe200080f1c10 */
[----:B----45:R-:W-:-:S07]  /*0760*/  DFMA R14, R12, R14, R4 ;  /* 0x0000000e0c0e722b */ /* 0x030fce0000000004 */
        /* <DEDUP_REMOVED lines=21> */
[----:B------:R-:W2:Y:S04]  /*08c0*/  LDG.E.64 R4, desc[UR6][R10.64+0x30] ;  /* 0x000030060a047981 */ /* 0x000ea8000c1e1b00 */
[----:B---3--:R-:W2:Y:S02]  /*08d0*/  LDG.E.64 R12, desc[UR6][R8.64+0x30] ;  /* 0x00003006080c7981 */ /* 0x008ea4000c1e1b00 */
[----:B--2---:R-:W-:-:S07]  /*08e0*/  DFMA R12, R4, R12, R20 ;  /* 0x0000000c040c722b */ /* 0x004fce0000000014 */
[----:B------:R1:W-:Y:S04]  /*08f0*/  STG.E.64 desc[UR6][R2.64], R12 ;  /* 0x0000000c02007986 */ /* 0x0003e8000c101b06 */
[----:B------:R-:W2:Y:S04]  /*0900*/  LDG.E.64 R4, desc[UR6][R10.64+0x38] ;  /* 0x000038060a047981 */ /* 0x000ea8000c1e1b00 */
[----:B----4-:R-:W2:Y:S01]  /*0910*/  LDG.E.64 R16, desc[UR6][R8.64+0x38] ;  /* 0x0000380608107981 */ /* 0x010ea2000c1e1b00 */
[----:B------:R-:W-:Y:S01]  /*0920*/  VIADD R0, R0, 0x8 ;  /* 0x0000000800007836 */ /* 0x000fe20000000000 */
[----:B--2---:R-:W-:-:S07]  /*0930*/  DFMA R4, R4, R16, R12 ;  /* 0x000000100404722b */ /* 0x004fce000000000c */
[----:B------:R1:W-:Y:S04]  /*0940*/  STG.E.64 desc[UR6][R2.64], R4 ;  /* 0x0000000402007986 */ /* 0x0003e8000c101b06 */
.L_x_2:
[----:B------:R-:W-:Y:S05]  /*0950*/  @!P1 EXIT ;  /* 0x000000000000994d */ /* 0x000fea0003800000 */
[----:B------:R-:W-:Y:S02]  /*0960*/  ISETP.GE.U32.AND P0, PT, R18, 0x4, PT ;  /* 0x000000041200780c */ /* 0x000fe40003f06070 */
[----:B------:R-:W-:-:S04]  /*0970*/  LOP3.LUT R6, R6, 0x3, RZ, 0xc0, !PT ;  /* 0x0000000306067812 */ /* 0x000fc800078ec0ff */
[----:B------:R-:W-:-:S07]  /*0980*/  ISETP.NE.AND P1, PT, R6, RZ, PT ;  /* 0x000000ff0600720c */ /* 0x000fce0003f25270 */
[----:B------:R-:W-:Y:S06]  /*0990*/  @!P0 BRA `(.L_x_3) ;  /* 0x00000000006c8947 */ /* 0x000fec0003800000 */
[----:B------:R-:W3:Y:S01]  /*09a0*/  LDC.64 R8, c[0x0][0x380] ;  /* 0x0000e000ff087b82 */ /* 0x000ee20000000a00 */
[----:B--2---:R-:W-:Y:S01]  /*09b0*/  IADD3 R17, PT, PT, R7, R0, RZ ;  /* 0x0000000007117210 */ /* 0x004fe20007ffe0ff */
[----:B------:R-:W2:Y:S06]  /*09c0*/  LDCU.64 UR4, c[0x0][0x380] ;  /* 0x00007000ff0477ac */ /* 0x000eac0008000a00 */
[----:B------:R-:W4:Y:S01]  /*09d0*/  LDC.64 R10, c[0x0][0x388] ;  /* 0x0000e200ff0a7b82 */ /* 0x000f220000000a00 */
[----:B---3--:R-:W-:-:S05]  /*09e0*/  IMAD.WIDE.U32 R16, R17, 0x8, R8 ;  /* 0x0000000811107825 */ /* 0x008fca00078e0008 */
[----:B-1----:R-:W3:Y:S01]  /*09f0*/  LDG.E.64 R12, desc[UR6][R16.64] ;  /* 0x00000006100c7981 */ /* 0x002ee2000c1e1b00 */
[----:B----4-:R-:W-:-:S05]  /*0a00*/  IMAD.WIDE.U32 R8, R0, 0x8, R10 ;  /* 0x0000000800087825 */ /* 0x010fca00078e000a */
[----:B------:R-:W3:Y:S01]  /*0a10*/  LDG.E.64 R14, desc[UR6][R8.64] ;  /* 0x00000006080e7981 */ /* 0x000ee2000c1e1b00 */
[----:B------:R-:W-:-:S05]  /*0a20*/  IADD3 R11, P0, PT, R7, R0, RZ ;  /* 0x00000000070b7210 */ /* 0x000fca0007f1e0ff */
[----:B------:R-:W-:Y:S01]  /*0a30*/  IMAD.X R18, RZ, RZ, RZ, P0 ;  /* 0x000000ffff127224 */ /* 0x000fe200000e06ff */
[----:B--2---:R-:W-:-:S04]  /*0a40*/  LEA R10, P0, R11, UR4, 0x3 ;  /* 0x000000040b0a7c11 */ /* 0x004fc8000f8018ff */
[----:B------:R-:W-:Y:S01]  /*0a50*/  LEA.HI.X R11, R11, UR5, R18, 0x3, P0 ;  /* 0x000000050b0b7c11 */ /* 0x000fe200080f1c12 */
[----:B---3-5:R-:W-:-:S07]  /*0a60*/  DFMA R12, R12, R14, R4 ;  /* 0x0000000e0c0c722b */ /* 0x028fce0000000004 */
[----:B------:R3:W-:Y:S04]  /*0a70*/  STG.E.64 desc[UR6][R2.64], R12 ;  /* 0x0000000c02007986 */ /* 0x0007e8000c101b06 */
[----:B------:R-:W2:Y:S04]  /*0a80*/  LDG.E.64 R14, desc[UR6][R8.64+0x8] ;  /* 0x00000806080e7981 */ /* 0x000ea8000c1e1b00 */
        /* <DEDUP_REMOVED lines=8> */
[----:B------:R-:W2:Y:S01]  /*0b10*/  LDG.E.64 R18, desc[UR6][R8.64+0x18] ;  /* 0x0000180608127981 */ /* 0x000ea2000c1e1b00 */
[----:B------:R-:W-:Y:S01]  /*0b20*/  VIADD R0, R0, 0x4 ;  /* 0x0000000400007836 */ /* 0x000fe20000000000 */
[----:B--2---:R-:W-:-:S07]  /*0b30*/  DFMA R4, R4, R18, R16 ;  /* 0x000000120404722b */ /* 0x004fce0000000010 */
[----:B------:R3:W-:Y:S04]  /*0b40*/  STG.E.64 desc[UR6][R2.64], R4 ;  /* 0x0000000402007986 */ /* 0x0007e8000c101b06 */
.L_x_3:
[----:B------:R-:W-:Y:S05]  /*0b50*/  @!P1 EXIT ;  /* 0x000000000000994d */ /* 0x000fea0003800000 */
[----:B------:R-:W4:Y:S01]  /*0b60*/  LDC.64 R8, c[0x0][0x388] ;  /* 0x0000e200ff087b82 */ /* 0x000f220000000a00 */
[----:B------:R-:W-:-:S07]  /*0b70*/  IADD3 R7, PT, PT, R7, R0, RZ ;  /* 0x0000000007077210 */ /* 0x000fce0007ffe0ff */
[----:B------:R-:W0:Y:S01]  /*0b80*/  LDC.64 R10, c[0x0][0x380] ;  /* 0x0000e000ff0a7b82 */ /* 0x000e220000000a00 */
[----:B----4-:R-:W-:Y:S01]  /*0b90*/  IMAD.WIDE.U32 R8, R0, 0x8, R8 ;  /* 0x0000000800087825 */ /* 0x010fe200078e0008 */
[----:B------:R-:W-:-:S03]  /*0ba0*/  IADD3 R0, PT, PT, -R6, RZ, RZ ;  /* 0x000000ff06007210 */ /* 0x000fc60007ffe1ff */
[----:B-1-3--:R-:W-:Y:S02]  /*0bb0*/  IMAD.MOV.U32 R12, RZ, RZ, R8 ;  /* 0x000000ffff0c7224 */ /* 0x00afe400078e0008 */
[----:B------:R-:W-:Y:S02]  /*0bc0*/  IMAD.MOV.U32 R13, RZ, RZ, R9 ;  /* 0x000000ffff0d7224 */ /* 0x000fe400078e0009 */
[----:B0-----:R-:W-:-:S07]  /*0bd0*/  IMAD.WIDE.U32 R10, R7, 0x8, R10 ;  /* 0x00000008070a7825 */ /* 0x001fce00078e000a */
.L_x_4:
[----:B------:R-:W-:Y:S01]  /*0be0*/  IMAD.MOV.U32 R6, RZ, RZ, R10 ;  /* 0x000000ffff067224 */ /* 0x000fe200078e000a */
[----:B------:R-:W-:Y:S01]  /*0bf0*/  MOV R8, R12 ;  /* 0x0000000c00087202 */ /* 0x000fe20000000f00 */
[----:B------:R-:W-:Y:S02]  /*0c00*/  IMAD.MOV.U32 R7, RZ, RZ, R11 ;  /* 0x000000ffff077224 */ /* 0x000fe400078e000b */
[----:B------:R-:W-:-:S04]  /*0c10*/  IMAD.MOV.U32 R9, RZ, RZ, R13 ;  /* 0x000000ffff097224 */ /* 0x000fc800078e000d */
[----:B------:R-:W2:Y:S04]  /*0c20*/  LDG.E.64 R6, desc[UR6][R6.64] ;  /* 0x0000000606067981 */ /* 0x000ea8000c1e1b00 */
[----:B------:R-:W2:Y:S01]  /*0c30*/  LDG.E.64 R8, desc[UR6][R8.64] ;  /* 0x0000000608087981 */ /* 0x000ea2000c1e1b00 */
[----:B------:R-:W-:Y:S01]  /*0c40*/  VIADD R0, R0, 0x1 ;  /* 0x0000000100007836 */ /* 0x000fe20000000000 */
[----:B------:R-:W-:Y:S02]  /*0c50*/  IADD3 R10, P2, PT, R10, 0x8, RZ ;  /* 0x000000080a0a7810 */ /* 0x000fe40007f5e0ff */
[----:B------:R-:W-:Y:S02]  /*0c60*/  IADD3 R12, P1, PT, R12, 0x8, RZ ;  /* 0x000000080c0c7810 */ /* 0x000fe40007f3e0ff */
[----:B------:R-:W-:Y:S01]  /*0c70*/  ISETP.NE.AND P0, PT, R0, RZ, PT ;  /* 0x000000ff0000720c */ /* 0x000fe20003f05270 */
[----:B------:R-:W-:Y:S01]  /*0c80*/  IMAD.X R11, RZ, RZ, R11, P2 ;  /* 0x000000ffff0b7224 */ /* 0x000fe200010e060b */
[----:B------:R-:W-:Y:S01]  /*0c90*/  IADD3.X R13, PT, PT, RZ, R13, RZ, P1, !PT ;  /* 0x0000000dff0d7210 */ /* 0x000fe20000ffe4ff */
[----:B0-2--5:R-:W-:-:S07]  /*0ca0*/  DFMA R4, R6, R8, R4 ;  /* 0x000000080604722b */ /* 0x025fce0000000004 */
[----:B------:R0:W-:Y:S03]  /*0cb0*/  STG.E.64 desc[UR6][R2.64], R4 ;  /* 0x0000000402007986 */ /* 0x0001e6000c101b06 */
[----:B------:R-:W-:Y:S05]  /*0cc0*/  @P0 BRA `(.L_x_4) ;  /* 0xfffffffc00c40947 */ /* 0x000fea000383ffff */
[----:B------:R-:W-:Y:S05]  /*0cd0*/  EXIT ;  /* 0x000000000000794d */ /* 0x000fea0003800000 */
.L_x_5:
[----:B------:R-:W-:-:S00]  /*0ce0*/  BRA `(.L_x_5) ;  /* 0xfffffffc00fc7947 */ /* 0x000fc0000383ffff */
[----:B------:R-:W-:-:S00]  /*0cf0*/  NOP ;  /* 0x0000000000007918 */ /* 0x000fc00000000000 */
        /* <DEDUP_REMOVED lines=8> */
.L_x_6:


//--------------------- .nv.shared.reserved.0     --------------------------
	.section	.nv.shared.reserved.0,"aw",@nobits
	.weak		__nv_reservedSMEM_offset_0_alias
	.size		__nv_reservedSMEM_offset_0_alias, 0, 64
	.other		__nv_reservedSMEM_offset_0_alias,@"STO_CUDA_RESERVED_SHARED STV_DEFAULT"
__nv_reservedSMEM_offset_0_alias:
	.zero		0
	.zero		64


//--------------------- .nv.constant0._Z20matrixMultiplicationPdS_S_i --------------------------
	.section	.nv.constant0._Z20matrixMultiplicationPdS_S_i,"a",@progbits
	.sectionflags	@""
	.align	4
.nv.constant0._Z20matrixMultiplicationPdS_S_i:
	.zero		924


//--------------------- SYMBOLS --------------------------

	.type		.nv.reservedSmem.offset0,@object
	.size		.nv.reservedSmem.offset0,0x4
